//
// Generated by NVIDIA NVVM Compiler
//
// Compiler Build ID: CL-36424714
// Cuda compilation tools, release 13.0, V13.0.88
// Based on NVVM 20.0.0
//

.version 9.0
.target sm_100
.address_size 64

	// .globl	_Z17layer_norm_kernelPKfPfS0_S0_iif
.extern .shared .align 16 .b8 shared_data[];

.visible .entry _Z17layer_norm_kernelPKfPfS0_S0_iif(
	.param .u64 .ptr .align 1 _Z17layer_norm_kernelPKfPfS0_S0_iif_param_0,
	.param .u64 .ptr .align 1 _Z17layer_norm_kernelPKfPfS0_S0_iif_param_1,
	.param .u64 .ptr .align 1 _Z17layer_norm_kernelPKfPfS0_S0_iif_param_2,
	.param .u64 .ptr .align 1 _Z17layer_norm_kernelPKfPfS0_S0_iif_param_3,
	.param .u32 _Z17layer_norm_kernelPKfPfS0_S0_iif_param_4,
	.param .u32 _Z17layer_norm_kernelPKfPfS0_S0_iif_param_5,
	.param .f32 _Z17layer_norm_kernelPKfPfS0_S0_iif_param_6
)
{
	.reg .pred 	%p<13>;
	.reg .b32 	%r<34>;
	.reg .b32 	%f<38>;
	.reg .b64 	%rd<19>;

	ld.param.u64 	%rd8, [_Z17layer_norm_kernelPKfPfS0_S0_iif_param_0];
	ld.param.u64 	%rd5, [_Z17layer_norm_kernelPKfPfS0_S0_iif_param_1];
	ld.param.u64 	%rd6, [_Z17layer_norm_kernelPKfPfS0_S0_iif_param_2];
	ld.param.u64 	%rd7, [_Z17layer_norm_kernelPKfPfS0_S0_iif_param_3];
	ld.param.u32 	%r19, [_Z17layer_norm_kernelPKfPfS0_S0_iif_param_5];
	ld.param.f32 	%f10, [_Z17layer_norm_kernelPKfPfS0_S0_iif_param_6];
	cvta.to.global.u64 	%rd1, %rd8;
	mov.u32 	%r1, %ctaid.x;
	mov.u32 	%r33, %tid.x;
	setp.ge.s32 	%p1, %r33, %r19;
	mov.f32 	%f35, 0f00000000;
	@%p1 bra 	$L__BB0_3;
	mul.lo.s32 	%r3, %r19, %r1;
	mov.f32 	%f35, 0f00000000;
	mov.u32 	%r4, %ntid.x;
	mov.u32 	%r29, %r33;
$L__BB0_2:
	add.s32 	%r20, %r29, %r3;
	mul.wide.s32 	%rd9, %r20, 4;
	add.s64 	%rd10, %rd1, %rd9;
	ld.global.f32 	%f13, [%rd10];
	add.f32 	%f35, %f35, %f13;
	add.s32 	%r29, %r29, %r4;
	setp.lt.s32 	%p2, %r29, %r19;
	@%p2 bra 	$L__BB0_2;
$L__BB0_3:
	shl.b32 	%r21, %r33, 2;
	mov.u32 	%r22, shared_data;
	add.s32 	%r7, %r22, %r21;
	st.shared.f32 	[%r7], %f35;
	bar.sync 	0;
	mov.u32 	%r8, %ntid.x;
	setp.lt.u32 	%p3, %r8, 2;
	@%p3 bra 	$L__BB0_8;
	mov.u32 	%r30, %r8;
$L__BB0_5:
	shr.u32 	%r10, %r30, 1;
	setp.ge.u32 	%p4, %r33, %r10;
	@%p4 bra 	$L__BB0_7;
	shl.b32 	%r23, %r10, 2;
	add.s32 	%r24, %r7, %r23;
	ld.shared.f32 	%f14, [%r24];
	ld.shared.f32 	%f15, [%r7];
	add.f32 	%f16, %f14, %f15;
	st.shared.f32 	[%r7], %f16;
$L__BB0_7:
	bar.sync 	0;
	setp.gt.u32 	%p5, %r30, 3;
	mov.u32 	%r30, %r10;
	@%p5 bra 	$L__BB0_5;
$L__BB0_8:
	setp.ge.s32 	%p6, %r33, %r19;
	ld.shared.f32 	%f18, [shared_data];
	cvt.rn.f32.s32 	%f4, %r19;
	div.rn.f32 	%f5, %f18, %f4;
	mov.f32 	%f37, 0f00000000;
	@%p6 bra 	$L__BB0_11;
	mul.lo.s32 	%r11, %r19, %r1;
	mov.f32 	%f37, 0f00000000;
	mov.u32 	%r31, %r33;
$L__BB0_10:
	add.s32 	%r25, %r31, %r11;
	mul.wide.s32 	%rd11, %r25, 4;
	add.s64 	%rd12, %rd1, %rd11;
	ld.global.f32 	%f20, [%rd12];
	sub.f32 	%f21, %f20, %f5;
	fma.rn.f32 	%f37, %f21, %f21, %f37;
	add.s32 	%r31, %r31, %r8;
	setp.lt.s32 	%p7, %r31, %r19;
	@%p7 bra 	$L__BB0_10;
$L__BB0_11:
	setp.lt.u32 	%p8, %r8, 2;
	st.shared.f32 	[%r7], %f37;
	bar.sync 	0;
	@%p8 bra 	$L__BB0_16;
	mov.u32 	%r32, %r8;
$L__BB0_13:
	shr.u32 	%r15, %r32, 1;
	setp.ge.u32 	%p9, %r33, %r15;
	@%p9 bra 	$L__BB0_15;
	shl.b32 	%r26, %r15, 2;
	add.s32 	%r27, %r7, %r26;
	ld.shared.f32 	%f22, [%r27];
	ld.shared.f32 	%f23, [%r7];
	add.f32 	%f24, %f22, %f23;
	st.shared.f32 	[%r7], %f24;
$L__BB0_15:
	bar.sync 	0;
	setp.gt.u32 	%p10, %r32, 3;
	mov.u32 	%r32, %r15;
	@%p10 bra 	$L__BB0_13;
$L__BB0_16:
	setp.ge.s32 	%p11, %r33, %r19;
	@%p11 bra 	$L__BB0_19;
	ld.shared.f32 	%f25, [shared_data];
	mul.lo.s32 	%r16, %r19, %r1;
	div.rn.f32 	%f26, %f25, %f4;
	add.f32 	%f27, %f10, %f26;
	sqrt.rn.f32 	%f9, %f27;
	cvta.to.global.u64 	%rd2, %rd6;
	cvta.to.global.u64 	%rd3, %rd7;
	cvta.to.global.u64 	%rd4, %rd5;
$L__BB0_18:
	add.s32 	%r28, %r33, %r16;
	mul.wide.s32 	%rd13, %r28, 4;
	add.s64 	%rd14, %rd1, %rd13;
	ld.global.f32 	%f28, [%rd14];
	sub.f32 	%f29, %f28, %f5;
	div.rn.f32 	%f30, %f29, %f9;
	mul.wide.s32 	%rd15, %r33, 4;
	add.s64 	%rd16, %rd2, %rd15;
	ld.global.f32 	%f31, [%rd16];
	add.s64 	%rd17, %rd3, %rd15;
	ld.global.f32 	%f32, [%rd17];
	fma.rn.f32 	%f33, %f31, %f30, %f32;
	add.s64 	%rd18, %rd4, %rd13;
	st.global.f32 	[%rd18], %f33;
	add.s32 	%r33, %r33, %r8;
	setp.lt.s32 	%p12, %r33, %r19;
	@%p12 bra 	$L__BB0_18;
$L__BB0_19:
	ret;

}


// ===== COMPILED SASS (sm_100) =====

	.target	sm_100

	.elftype	@"ET_EXEC"


//--------------------- .note.nv.tkinfo           --------------------------
	.section	.note.nv.tkinfo,"",@"SHT_NOTE"
	.sectionflags	@"SHF_NOTE_NV_TKINFO"
	.tkinfo
        /*0018*/ 	.word	0x00000002
        /*0030*/ 	.string	""
        /*0030*/ 	.string	"ptxas"
        /*0030*/ 	.string	"Cuda compilation tools, release 13.0, V13.0.88"
        /*0030*/ 	.string	"Build cuda_13.0.r13.0/compiler.36424714_0"
        /*0030*/ 	.string	"-arch sm_100 -m 64 "



//--------------------- .note.nv.cuinfo           --------------------------
	.section	.note.nv.cuinfo,"",@"SHT_NOTE"
	.sectionflags	@"SHF_NOTE_NV_CUINFO"
        /*0018*/ 	.short	0x0002
        /*001a*/ 	.short	0x0064
        /*001c*/ 	.short	0x0082
	.zero		2


//--------------------- .nv.info                  --------------------------
	.section	.nv.info,"",@"SHT_CUDA_INFO"
	.align	4


	//----- nvinfo : EIATTR_REGCOUNT
	.align		4
        /*0000*/ 	.byte	0x04, 0x2f
        /*0002*/ 	.short	(.L_1 - .L_0)
	.align		4
.L_0:
        /*0004*/ 	.word	index@(_Z17layer_norm_kernelPKfPfS0_S0_iif)
        /*0008*/ 	.word	0x0000001a


	//----- nvinfo : EIATTR_FRAME_SIZE
	.align		4
.L_1:
        /*000c*/ 	.byte	0x04, 0x11
        /*000e*/ 	.short	(.L_3 - .L_2)
	.align		4
.L_2:
        /*0010*/ 	.word	index@($__internal_1_$__cuda_sm3x_div_rn_noftz_f32_slowpath)
        /*0014*/ 	.word	0x00000000


	//----- nvinfo : EIATTR_FRAME_SIZE
	.align		4
.L_3:
        /*0018*/ 	.byte	0x04, 0x11
        /*001a*/ 	.short	(.L_5 - .L_4)
	.align		4
.L_4:
        /*001c*/ 	.word	index@($__internal_0_$__cuda_sm20_sqrt_rn_f32_slowpath)
        /*0020*/ 	.word	0x00000000


	//----- nvinfo : EIATTR_FRAME_SIZE
	.align		4
.L_5:
        /*0024*/ 	.byte	0x04, 0x11
        /*0026*/ 	.short	(.L_7 - .L_6)
	.align		4
.L_6:
        /*0028*/ 	.word	index@(_Z17layer_norm_kernelPKfPfS0_S0_iif)
        /*002c*/ 	.word	0x00000000


	//----- nvinfo : EIATTR_MIN_STACK_SIZE
	.align		4
.L_7:
        /*0030*/ 	.byte	0x04, 0x12
        /*0032*/ 	.short	(.L_9 - .L_8)
	.align		4
.L_8:
        /*0034*/ 	.word	index@(_Z17layer_norm_kernelPKfPfS0_S0_iif)
        /*0038*/ 	.word	0x00000000
.L_9:


//--------------------- .nv.compat                --------------------------
	.section	.nv.compat,"",@"SHT_CUDA_COMPAT_INFO"
	.align	4
        /*0000*/ 	.byte	0x02, 0x09, 0x00, 0x00, 0x02, 0x02, 0x01, 0x00, 0x02, 0x05, 0x05, 0x00, 0x03, 0x07, 0x01, 0x01
        /*0010*/ 	.byte	0x02, 0x03, 0x00, 0x00, 0x02, 0x06, 0x01, 0x00, 0x04, 0x0b, 0x08, 0x00, 0x01, 0x00, 0x00, 0x00
        /*0020*/ 	.byte	0x00, 0x00, 0x00, 0x00


//--------------------- .nv.info._Z17layer_norm_kernelPKfPfS0_S0_iif --------------------------
	.section	.nv.info._Z17layer_norm_kernelPKfPfS0_S0_iif,"",@"SHT_CUDA_INFO"
	.sectionflags	@""
	.align	4


	//----- nvinfo : EIATTR_CUDA_API_VERSION
	.align		4
        /*0000*/ 	.byte	0x04, 0x37
        /*0002*/ 	.short	(.L_11 - .L_10)
.L_10:
        /*0004*/ 	.word	0x00000082


	//----- nvinfo : EIATTR_KPARAM_INFO
	.align		4
.L_11:
        /*0008*/ 	.byte	0x04, 0x17
        /*000a*/ 	.short	(.L_13 - .L_12)
.L_12:
        /*000c*/ 	.word	0x00000000
        /*0010*/ 	.short	0x0006
        /*0012*/ 	.short	0x0028
        /*0014*/ 	.byte	0x00, 0xf0, 0x11, 0x00


	//----- nvinfo : EIATTR_KPARAM_INFO
	.align		4
.L_13:
        /*0018*/ 	.byte	0x04, 0x17
        /*001a*/ 	.short	(.L_15 - .L_14)
.L_14:
        /*001c*/ 	.word	0x00000000
        /*0020*/ 	.short	0x0005
        /*0022*/ 	.short	0x0024
        /*0024*/ 	.byte	0x00, 0xf0, 0x11, 0x00


	//----- nvinfo : EIATTR_KPARAM_INFO
	.align		4
.L_15:
        /*0028*/ 	.byte	0x04, 0x17
        /*002a*/ 	.short	(.L_17 - .L_16)
.L_16:
        /*002c*/ 	.word	0x00000000
        /*0030*/ 	.short	0x0004
        /*0032*/ 	.short	0x0020
        /*0034*/ 	.byte	0x00, 0xf0, 0x11, 0x00


	//----- nvinfo : EIATTR_KPARAM_INFO
	.align		4
.L_17:
        /*0038*/ 	.byte	0x04, 0x17
        /*003a*/ 	.short	(.L_19 - .L_18)
.L_18:
        /*003c*/ 	.word	0x00000000
        /*0040*/ 	.short	0x0003
        /*0042*/ 	.short	0x0018
        /*0044*/ 	.byte	0x00, 0xf5, 0x21, 0x00


	//----- nvinfo : EIATTR_KPARAM_INFO
	.align		4
.L_19:
        /*0048*/ 	.byte	0x04, 0x17
        /*004a*/ 	.short	(.L_21 - .L_20)
.L_20:
        /*004c*/ 	.word	0x00000000
        /*0050*/ 	.short	0x0002
        /*0052*/ 	.short	0x0010
        /*0054*/ 	.byte	0x00, 0xf5, 0x21, 0x00


	//----- nvinfo : EIATTR_KPARAM_INFO
	.align		4
.L_21:
        /*0058*/ 	.byte	0x04, 0x17
        /*005a*/ 	.short	(.L_23 - .L_22)
.L_22:
        /*005c*/ 	.word	0x00000000
        /*0060*/ 	.short	0x0001
        /*0062*/ 	.short	0x0008
        /*0064*/ 	.byte	0x00, 0xf5, 0x21, 0x00


	//----- nvinfo : EIATTR_KPARAM_INFO
	.align		4
.L_23:
        /*0068*/ 	.byte	0x04, 0x17
        /*006a*/ 	.short	(.L_25 - .L_24)
.L_24:
        /*006c*/ 	.word	0x00000000
        /*0070*/ 	.short	0x0000
        /*0072*/ 	.short	0x0000
        /*0074*/ 	.byte	0x00, 0xf5, 0x21, 0x00


	//----- nvinfo : EIATTR_SPARSE_MMA_MASK
	.align		4
.L_25:
        /*0078*/ 	.byte	0x03, 0x50
        /*007a*/ 	.short	0x0000


	//----- nvinfo : EIATTR_MAXREG_COUNT
	.align		4
        /*007c*/ 	.byte	0x03, 0x1b
        /*007e*/ 	.short	0x00ff


	//----- nvinfo : EIATTR_NUM_BARRIERS
	.align		4
        /*0080*/ 	.byte	0x02, 0x4c
        /*0082*/ 	.byte	0x01
	.zero		1


	//----- nvinfo : EIATTR_MERCURY_ISA_VERSION
	.align		4
        /*0084*/ 	.byte	0x03, 0x5f
        /*0086*/ 	.short	0x0101


	//----- nvinfo : EIATTR_VRC_CTA_INIT_COUNT
	.align		4
        /*0088*/ 	.byte	0x02, 0x4a
	.zero		1
	.zero		1


	//----- nvinfo : EIATTR_EXIT_INSTR_OFFSETS
	.align		4
        /*008c*/ 	.byte	0x04, 0x1c
        /*008e*/ 	.short	(.L_27 - .L_26)


	//   ....[0]....
.L_26:
        /*0090*/ 	.word	0x000005e0


	//   ....[1]....
        /*0094*/ 	.word	0x000009e0


	//----- nvinfo : EIATTR_CRS_STACK_SIZE
	.align		4
.L_27:
        /*0098*/ 	.byte	0x04, 0x1e
        /*009a*/ 	.short	(.L_29 - .L_28)
.L_28:
        /*009c*/ 	.word	0x00000000


	//----- nvinfo : EIATTR_CBANK_PARAM_SIZE
	.align		4
.L_29:
        /*00a0*/ 	.byte	0x03, 0x19
        /*00a2*/ 	.short	0x002c


	//----- nvinfo : EIATTR_PARAM_CBANK
	.align		4
        /*00a4*/ 	.byte	0x04, 0x0a
        /*00a6*/ 	.short	(.L_31 - .L_30)
	.align		4
.L_30:
        /*00a8*/ 	.word	index@(.nv.constant0._Z17layer_norm_kernelPKfPfS0_S0_iif)
        /*00ac*/ 	.short	0x0380
        /*00ae*/ 	.short	0x002c


	//----- nvinfo : EIATTR_SW_WAR
	.align		4
.L_31:
        /*00b0*/ 	.byte	0x04, 0x36
        /*00b2*/ 	.short	(.L_33 - .L_32)
.L_32:
        /*00b4*/ 	.word	0x00000008
.L_33:


//--------------------- .nv.callgraph             --------------------------
	.section	.nv.callgraph,"",@"SHT_CUDA_CALLGRAPH"
	.align	4
	.sectionentsize	8
	.align		4
        /*0000*/ 	.word	0x00000000
	.align		4
        /*0004*/ 	.word	0xffffffff
	.align		4
        /*0008*/ 	.word	0x00000000
	.align		4
        /*000c*/ 	.word	0xfffffffe
	.align		4
        /*0010*/ 	.word	0x00000000
	.align		4
        /*0014*/ 	.word	0xfffffffd
	.align		4
        /*0018*/ 	.word	0x00000000
	.align		4
        /*001c*/ 	.word	0xfffffffc


//--------------------- .text._Z17layer_norm_kernelPKfPfS0_S0_iif --------------------------
	.section	.text._Z17layer_norm_kernelPKfPfS0_S0_iif,"ax",@progbits
	.align	128
        .global         _Z17layer_norm_kernelPKfPfS0_S0_iif
        .type           _Z17layer_norm_kernelPKfPfS0_S0_iif,@function
        .size           _Z17layer_norm_kernelPKfPfS0_S0_iif,(.L_x_31 - _Z17layer_norm_kernelPKfPfS0_S0_iif)
        .other          _Z17layer_norm_kernelPKfPfS0_S0_iif,@"STO_CUDA_ENTRY STV_DEFAULT"
_Z17layer_norm_kernelPKfPfS0_S0_iif:
.text._Z17layer_norm_kernelPKfPfS0_S0_iif:
[----:B------:R-:W-:Y:S01]  /*0000*/  LDC R1, c[0x0][0x37c] ;  /* 0x0000df00ff017b82 */ /* 0x000fe20000000800 */
[----:B------:R-:W0:Y:S07]  /*0010*/  S2R R13, SR_TID.X ;  /* 0x00000000000d7919 */ /* 0x000e2e0000002100 */
[----:B------:R-:W0:Y:S01]  /*0020*/  LDC R11, c[0x0][0x3a4] ;  /* 0x0000e900ff0b7b82 */ /* 0x000e220000000800 */
[----:B------:R-:W1:Y:S01]  /*0030*/  LDCU.64 UR6, c[0x0][0x358] ;  /* 0x00006b00ff0677ac */ /* 0x000e620008000a00 */
[----:B------:R-:W-:Y:S01]  /*0040*/  BSSY.RECONVERGENT B0, `(.L_x_0) ;  /* 0x0000010000007945 */ /* 0x000fe20003800200 */
[----:B------:R-:W-:-:S05]  /*0050*/  IMAD.MOV.U32 R7, RZ, RZ, RZ ;  /* 0x000000ffff077224 */ /* 0x000fca00078e00ff */
[----:B------:R-:W2:Y:S01]  /*0060*/  S2UR UR8, SR_CTAID.X ;  /* 0x00000000000879c3 */ /* 0x000ea20000002500 */
[----:B0-----:R-:W-:-:S13]  /*0070*/  ISETP.GE.AND P0, PT, R13, R11, PT ;  /* 0x0000000b0d00720c */ /* 0x001fda0003f06270 */
[----:B-12---:R-:W-:Y:S05]  /*0080*/  @P0 BRA `(.L_x_1) ;  /* 0x00000000002c0947 */ /* 0x006fea0003800000 */
[----:B------:R-:W0:Y:S01]  /*0090*/  LDC R9, c[0x0][0x360] ;  /* 0x0000d800ff097b82 */ /* 0x000e220000000800 */
[----:B------:R-:W-:Y:S01]  /*00a0*/  IMAD.MOV.U32 R7, RZ, RZ, RZ ;  /* 0x000000ffff077224 */ /* 0x000fe200078e00ff */
[----:B------:R-:W-:-:S06]  /*00b0*/  MOV R0, R13 ;  /* 0x0000000d00007202 */ /* 0x000fcc0000000f00 */
[----:B------:R-:W1:Y:S02]  /*00c0*/  LDC.64 R4, c[0x0][0x380] ;  /* 0x0000e000ff047b82 */ /* 0x000e640000000a00 */
.L_x_2:
[----:B------:R-:W-:-:S04]  /*00d0*/  IMAD R3, R11, UR8, R0 ;  /* 0x000000080b037c24 */ /* 0x000fc8000f8e0200 */
[----:B-1----:R-:W-:-:S06]  /*00e0*/  IMAD.WIDE R2, R3, 0x4, R4 ;  /* 0x0000000403027825 */ /* 0x002fcc00078e0204 */
[----:B------:R-:W2:Y:S01]  /*00f0*/  LDG.E R2, desc[UR6][R2.64] ;  /* 0x0000000602027981 */ /* 0x000ea2000c1e1900 */
[----:B0-----:R-:W-:-:S05]  /*0100*/  IMAD.IADD R0, R9, 0x1, R0 ;  /* 0x0000000109007824 */ /* 0x001fca00078e0200 */
[----:B------:R-:W-:Y:S01]  /*0110*/  ISETP.GE.AND P0, PT, R0, R11, PT ;  /* 0x0000000b0000720c */ /* 0x000fe20003f06270 */
[----:B--2---:R-:W-:-:S12]  /*0120*/  FADD R7, R2, R7 ;  /* 0x0000000702077221 */ /* 0x004fd80000000000 */
[----:B------:R-:W-:Y:S05]  /*0130*/  @!P0 BRA `(.L_x_2) ;  /* 0xfffffffc00e48947 */ /* 0x000fea000383ffff */
.L_x_1:
[----:B------:R-:W-:Y:S05]  /*0140*/  BSYNC.RECONVERGENT B0 ;  /* 0x0000000000007941 */ /* 0x000fea0003800200 */
.L_x_0:
[----:B------:R-:W0:Y:S01]  /*0150*/  S2UR UR5, SR_CgaCtaId ;  /* 0x00000000000579c3 */ /* 0x000e220000008800 */
[----:B------:R-:W-:Y:S01]  /*0160*/  UMOV UR4, 0x400 ;  /* 0x0000040000047882 */ /* 0x000fe20000000000 */
[----:B------:R-:W1:Y:S02]  /*0170*/  LDCU UR9, c[0x0][0x360] ;  /* 0x00006c00ff0977ac */ /* 0x000e640008000800 */
[----:B-1----:R-:W-:Y:S02]  /*0180*/  UISETP.GE.U32.AND UP0, UPT, UR9, 0x2, UPT ;  /* 0x000000020900788c */ /* 0x002fe4000bf06070 */
[----:B0-----:R-:W-:-:S06]  /*0190*/  ULEA UR4, UR5, UR4, 0x18 ;  /* 0x0000000405047291 */ /* 0x001fcc000f8ec0ff */
[----:B------:R-:W-:-:S05]  /*01a0*/  LEA R4, R13, UR4, 0x2 ;  /* 0x000000040d047c11 */ /* 0x000fca000f8e10ff */
[----:B------:R0:W-:Y:S01]  /*01b0*/  STS [R4], R7 ;  /* 0x0000000704007388 */ /* 0x0001e20000000800 */
[----:B------:R-:W-:Y:S06]  /*01c0*/  BAR.SYNC.DEFER_BLOCKING 0x0 ;  /* 0x0000000000007b1d */ /* 0x000fec0000010000 */
[----:B------:R-:W-:Y:S05]  /*01d0*/  BRA.U !UP0, `(.L_x_3) ;  /* 0x0000000108307547 */ /* 0x000fea000b800000 */
[----:B------:R-:W-:-:S07]  /*01e0*/  IMAD.U32 R0, RZ, RZ, UR9 ;  /* 0x00000009ff007e24 */ /* 0x000fce000f8e00ff */
.L_x_4:
[----:B------:R-:W-:-:S04]  /*01f0*/  SHF.R.U32.HI R5, RZ, 0x1, R0 ;  /* 0x00000001ff057819 */ /* 0x000fc80000011600 */
[----:B------:R-:W-:-:S13]  /*0200*/  ISETP.GE.U32.AND P0, PT, R13, R5, PT ;  /* 0x000000050d00720c */ /* 0x000fda0003f06070 */
[----:B------:R-:W-:Y:S01]  /*0210*/  @!P0 LEA R2, R5, R4, 0x2 ;  /* 0x0000000405028211 */ /* 0x000fe200078e10ff */
[----:B------:R-:W-:Y:S05]  /*0220*/  @!P0 LDS R3, [R4] ;  /* 0x0000000004038984 */ /* 0x000fea0000000800 */
[----:B------:R-:W1:Y:S02]  /*0230*/  @!P0 LDS R2, [R2] ;  /* 0x0000000002028984 */ /* 0x000e640000000800 */
[----:B-1----:R-:W-:-:S05]  /*0240*/  @!P0 FADD R3, R2, R3 ;  /* 0x0000000302038221 */ /* 0x002fca0000000000 */
[----:B------:R1:W-:Y:S01]  /*0250*/  @!P0 STS [R4], R3 ;  /* 0x0000000304008388 */ /* 0x0003e20000000800 */
[----:B------:R-:W-:Y:S01]  /*0260*/  BAR.SYNC.DEFER_BLOCKING 0x0 ;  /* 0x0000000000007b1d */ /* 0x000fe20000010000 */
[----:B------:R-:W-:Y:S01]  /*0270*/  ISETP.GT.U32.AND P0, PT, R0, 0x3, PT ;  /* 0x000000030000780c */ /* 0x000fe20003f04070 */
[----:B------:R-:W-:-:S12]  /*0280*/  IMAD.MOV.U32 R0, RZ, RZ, R5 ;  /* 0x000000ffff007224 */ /* 0x000fd800078e0005 */
[----:B-1----:R-:W-:Y:S05]  /*0290*/  @P0 BRA `(.L_x_4) ;  /* 0xfffffffc00d40947 */ /* 0x002fea000383ffff */
.L_x_3:
[----:B------:R-:W1:Y:S01]  /*02a0*/  S2UR UR5, SR_CgaCtaId ;  /* 0x00000000000579c3 */ /* 0x000e620000008800 */
[----:B------:R-:W-:Y:S02]  /*02b0*/  UMOV UR4, 0x400 ;  /* 0x0000040000047882 */ /* 0x000fe40000000000 */
[----:B-1----:R-:W-:Y:S01]  /*02c0*/  ULEA UR4, UR5, UR4, 0x18 ;  /* 0x0000000405047291 */ /* 0x002fe2000f8ec0ff */
[----:B------:R-:W1:Y:S08]  /*02d0*/  LDCU UR5, c[0x0][0x3a4] ;  /* 0x00007480ff0577ac */ /* 0x000e700008000800 */
[----:B------:R-:W2:Y:S01]  /*02e0*/  LDS R0, [UR4] ;  /* 0x00000004ff007984 */ /* 0x000ea20008000800 */
[----:B-1----:R-:W-:-:S02]  /*02f0*/  I2FP.F32.S32 R3, UR5 ;  /* 0x0000000500037c45 */ /* 0x002fc40008201400 */
[----:B------:R-:W-:Y:S02]  /*0300*/  ISETP.GE.AND P2, PT, R13, UR5, PT ;  /* 0x000000050d007c0c */ /* 0x000fe4000bf46270 */
[----:B------:R-:W1:Y:S02]  /*0310*/  MUFU.RCP R2, R3 ;  /* 0x0000000300027308 */ /* 0x000e640000001000 */
[----:B-1----:R-:W-:-:S04]  /*0320*/  FFMA R5, -R3, R2, 1 ;  /* 0x3f80000003057423 */ /* 0x002fc80000000102 */
[----:B------:R-:W-:Y:S02]  /*0330*/  FFMA R5, R2, R5, R2 ;  /* 0x0000000502057223 */ /* 0x000fe40000000002 */
[----:B--2---:R-:W1:Y:S02]  /*0340*/  FCHK P0, R0, R3 ;  /* 0x0000000300007302 */ /* 0x004e640000000000 */
[----:B------:R-:W-:-:S04]  /*0350*/  FFMA R2, R0, R5, RZ ;  /* 0x0000000500027223 */ /* 0x000fc800000000ff */
[----:B------:R-:W-:-:S04]  /*0360*/  FFMA R6, -R3, R2, R0 ;  /* 0x0000000203067223 */ /* 0x000fc80000000100 */
[----:B------:R-:W-:Y:S01]  /*0370*/  FFMA R2, R5, R6, R2 ;  /* 0x0000000605027223 */ /* 0x000fe20000000002 */
[----:B-1----:R-:W-:Y:S06]  /*0380*/  @!P0 BRA `(.L_x_5) ;  /* 0x00000000000c8947 */ /* 0x002fec0003800000 */
[----:B------:R-:W-:-:S07]  /*0390*/  MOV R14, 0x3b0 ;  /* 0x000003b0000e7802 */ /* 0x000fce0000000f00 */
[----:B0-----:R-:W-:Y:S05]  /*03a0*/  CALL.REL.NOINC `($__internal_1_$__cuda_sm3x_div_rn_noftz_f32_slowpath) ;  /* 0x0000000400e87944 */ /* 0x001fea0003c00000 */
[----:B------:R-:W-:-:S07]  /*03b0*/  IMAD.MOV.U32 R2, RZ, RZ, R0 ;  /* 0x000000ffff027224 */ /* 0x000fce00078e0000 */
.L_x_5:
[----:B------:R-:W-:Y:S01]  /*03c0*/  BSSY.RECONVERGENT B0, `(.L_x_6) ;  /* 0x000000f000007945 */ /* 0x000fe20003800200 */
[----:B------:R-:W-:-:S03]  /*03d0*/  HFMA2 R5, -RZ, RZ, 0, 0 ;  /* 0x00000000ff057431 */ /* 0x000fc600000001ff */
[----:B------:R-:W-:Y:S05]  /*03e0*/  @P2 BRA `(.L_x_7) ;  /* 0x0000000000302947 */ /* 0x000fea0003800000 */
[----:B------:R-:W1:Y:S01]  /*03f0*/  LDC R11, c[0x0][0x3a4] ;  /* 0x0000e900ff0b7b82 */ /* 0x000e620000000800 */
[----:B------:R-:W-:Y:S02]  /*0400*/  IMAD.MOV.U32 R5, RZ, RZ, RZ ;  /* 0x000000ffff057224 */ /* 0x000fe400078e00ff */
[----:B------:R-:W-:-:S05]  /*0410*/  IMAD.MOV.U32 R0, RZ, RZ, R13 ;  /* 0x000000ffff007224 */ /* 0x000fca00078e000d */
[----:B------:R-:W2:Y:S02]  /*0420*/  LDC.64 R8, c[0x0][0x380] ;  /* 0x0000e000ff087b82 */ /* 0x000ea40000000a00 */
.L_x_8:
[----:B01----:R-:W-:-:S04]  /*0430*/  IMAD R7, R11, UR8, R0 ;  /* 0x000000080b077c24 */ /* 0x003fc8000f8e0200 */
[----:B--2---:R-:W-:-:S06]  /*0440*/  IMAD.WIDE R6, R7, 0x4, R8 ;  /* 0x0000000407067825 */ /* 0x004fcc00078e0208 */
[----:B------:R-:W2:Y:S01]  /*0450*/  LDG.E R7, desc[UR6][R6.64] ;  /* 0x0000000606077981 */ /* 0x000ea2000c1e1900 */
[----:B------:R-:W-:-:S04]  /*0460*/  IADD3 R0, PT, PT, R0, UR9, RZ ;  /* 0x0000000900007c10 */ /* 0x000fc8000fffe0ff */
[----:B------:R-:W-:Y:S01]  /*0470*/  ISETP.GE.AND P0, PT, R0, R11, PT ;  /* 0x0000000b0000720c */ /* 0x000fe20003f06270 */
[----:B--2---:R-:W-:-:S04]  /*0480*/  FADD R10, R7, -R2 ;  /* 0x80000002070a7221 */ /* 0x004fc80000000000 */
[----:B------:R-:W-:-:S08]  /*0490*/  FFMA R5, R10, R10, R5 ;  /* 0x0000000a0a057223 */ /* 0x000fd00000000005 */
[----:B------:R-:W-:Y:S05]  /*04a0*/  @!P0 BRA `(.L_x_8) ;  /* 0xfffffffc00e08947 */ /* 0x000fea000383ffff */
.L_x_7:
[----:B------:R-:W-:Y:S05]  /*04b0*/  BSYNC.RECONVERGENT B0 ;  /* 0x0000000000007941 */ /* 0x000fea0003800200 */
.L_x_6:
[----:B------:R1:W-:Y:S01]  /*04c0*/  STS [R4], R5 ;  /* 0x0000000504007388 */ /* 0x0003e20000000800 */
[----:B------:R-:W-:Y:S01]  /*04d0*/  UISETP.GE.U32.AND UP0, UPT, UR9, 0x2, UPT ;  /* 0x000000020900788c */ /* 0x000fe2000bf06070 */
[----:B------:R-:W-:Y:S08]  /*04e0*/  BAR.SYNC.DEFER_BLOCKING 0x0 ;  /* 0x0000000000007b1d */ /* 0x000ff00000010000 */
[----:B-1----:R-:W-:Y:S05]  /*04f0*/  BRA.U !UP0, `(.L_x_9) ;  /* 0x0000000108307547 */ /* 0x002fea000b800000 */
[----:B------:R-:W-:-:S07]  /*0500*/  IMAD.U32 R0, RZ, RZ, UR9 ;  /* 0x00000009ff007e24 */ /* 0x000fce000f8e00ff */
.L_x_10:
[----:B------:R-:W-:-:S04]  /*0510*/  SHF.R.U32.HI R8, RZ, 0x1, R0 ;  /* 0x00000001ff087819 */ /* 0x000fc80000011600 */
[----:B------:R-:W-:-:S13]  /*0520*/  ISETP.GE.U32.AND P0, PT, R13, R8, PT ;  /* 0x000000080d00720c */ /* 0x000fda0003f06070 */
[----:B------:R-:W-:Y:S01]  /*0530*/  @!P0 IMAD R5, R8, 0x4, R4 ;  /* 0x0000000408058824 */ /* 0x000fe200078e0204 */
[----:B------:R-:W-:Y:S05]  /*0540*/  @!P0 LDS R6, [R4] ;  /* 0x0000000004068984 */ /* 0x000fea0000000800 */
[----:B------:R-:W0:Y:S02]  /*0550*/  @!P0 LDS R5, [R5] ;  /* 0x0000000005058984 */ /* 0x000e240000000800 */
[----:B0-----:R-:W-:-:S05]  /*0560*/  @!P0 FADD R7, R5, R6 ;  /* 0x0000000605078221 */ /* 0x001fca0000000000 */
[----:B------:R1:W-:Y:S01]  /*0570*/  @!P0 STS [R4], R7 ;  /* 0x0000000704008388 */ /* 0x0003e20000000800 */
[----:B------:R-:W-:Y:S01]  /*0580*/  BAR.SYNC.DEFER_BLOCKING 0x0 ;  /* 0x0000000000007b1d */ /* 0x000fe20000010000 */
[----:B------:R-:W-:Y:S02]  /*0590*/  ISETP.GT.U32.AND P0, PT, R0, 0x3, PT ;  /* 0x000000030000780c */ /* 0x000fe40003f04070 */
[----:B------:R-:W-:-:S11]  /*05a0*/  MOV R0, R8 ;  /* 0x0000000800007202 */ /* 0x000fd60000000f00 */
[----:B-1----:R-:W-:Y:S05]  /*05b0*/  @P0 BRA `(.L_x_10) ;  /* 0xfffffffc00d40947 */ /* 0x002fea000383ffff */
.L_x_9:
[----:B------:R-:W1:Y:S02]  /*05c0*/  LDCU UR4, c[0x0][0x3a4] ;  /* 0x00007480ff0477ac */ /* 0x000e640008000800 */
[----:B-1----:R-:W-:-:S13]  /*05d0*/  ISETP.GE.AND P0, PT, R13, UR4, PT ;  /* 0x000000040d007c0c */ /* 0x002fda000bf06270 */
[----:B------:R-:W-:Y:S05]  /*05e0*/  @P0 EXIT ;  /* 0x000000000000094d */ /* 0x000fea0003800000 */
[----:B------:R-:W1:Y:S01]  /*05f0*/  S2UR UR5, SR_CgaCtaId ;  /* 0x00000000000579c3 */ /* 0x000e620000008800 */
[----:B------:R-:W-:Y:S01]  /*0600*/  UMOV UR4, 0x400 ;  /* 0x0000040000047882 */ /* 0x000fe20000000000 */
[----:B------:R-:W2:Y:S02]  /*0610*/  MUFU.RCP R0, R3 ;  /* 0x0000000300007308 */ /* 0x000ea40000001000 */
[----:B--2---:R-:W-:-:S04]  /*0620*/  FFMA R5, -R3, R0, 1 ;  /* 0x3f80000003057423 */ /* 0x004fc80000000100 */
[----:B------:R-:W-:Y:S01]  /*0630*/  FFMA R0, R0, R5, R0 ;  /* 0x0000000500007223 */ /* 0x000fe20000000000 */
[----:B-1----:R-:W-:-:S09]  /*0640*/  ULEA UR4, UR5, UR4, 0x18 ;  /* 0x0000000405047291 */ /* 0x002fd2000f8ec0ff */
[----:B0-----:R-:W0:Y:S02]  /*0650*/  LDS R4, [UR4] ;  /* 0x00000004ff047984 */ /* 0x001e240008000800 */
[----:B0-----:R-:W0:Y:S01]  /*0660*/  FCHK P0, R4, R3 ;  /* 0x0000000304007302 */ /* 0x001e220000000000 */
[----:B------:R-:W-:-:S04]  /*0670*/  FFMA R5, R0, R4, RZ ;  /* 0x0000000400057223 */ /* 0x000fc800000000ff */
[----:B------:R-:W-:-:S04]  /*0680*/  FFMA R6, -R3, R5, R4 ;  /* 0x0000000503067223 */ /* 0x000fc80000000104 */
[----:B------:R-:W-:Y:S01]  /*0690*/  FFMA R0, R0, R6, R5 ;  /* 0x0000000600007223 */ /* 0x000fe20000000005 */
[----:B0-----:R-:W-:Y:S06]  /*06a0*/  @!P0 BRA `(.L_x_11) ;  /* 0x00000000000c8947 */ /* 0x001fec0003800000 */
[----:B------:R-:W-:Y:S01]  /*06b0*/  IMAD.MOV.U32 R0, RZ, RZ, R4 ;  /* 0x000000ffff007224 */ /* 0x000fe200078e0004 */
[----:B------:R-:W-:-:S07]  /*06c0*/  MOV R14, 0x6e0 ;  /* 0x000006e0000e7802 */ /* 0x000fce0000000f00 */
[----:B------:R-:W-:Y:S05]  /*06d0*/  CALL.REL.NOINC `($__internal_1_$__cuda_sm3x_div_rn_noftz_f32_slowpath) ;  /* 0x00000004001c7944 */ /* 0x000fea0003c00000 */
.L_x_11:
[----:B------:R-:W0:Y:S01]  /*06e0*/  LDCU UR4, c[0x0][0x3a8] ;  /* 0x00007500ff0477ac */ /* 0x000e220008000800 */
[----:B------:R-:W1:Y:S01]  /*06f0*/  LDC R12, c[0x0][0x3a4] ;  /* 0x0000e900ff0c7b82 */ /* 0x000e620000000800 */
[----:B------:R-:W-:Y:S07]  /*0700*/  BSSY.RECONVERGENT B0, `(.L_x_12) ;  /* 0x0000012000007945 */ /* 0x000fee0003800200 */
[----:B------:R-:W2:Y:S08]  /*0710*/  LDC.64 R4, c[0x0][0x380] ;  /* 0x0000e000ff047b82 */ /* 0x000eb00000000a00 */
[----:B------:R-:W3:Y:S01]  /*0720*/  LDC.64 R6, c[0x0][0x388] ;  /* 0x0000e200ff067b82 */ /* 0x000ee20000000a00 */
[----:B0-----:R-:W-:Y:S01]  /*0730*/  FADD R0, R0, UR4 ;  /* 0x0000000400007e21 */ /* 0x001fe20008000000 */
[----:B------:R-:W0:Y:S03]  /*0740*/  LDCU UR4, c[0x0][0x3a4] ;  /* 0x00007480ff0477ac */ /* 0x000e260008000800 */
[----:B------:R-:W-:Y:S01]  /*0750*/  VIADD R3, R0, 0xf3000000 ;  /* 0xf300000000037836 */ /* 0x000fe20000000000 */
[----:B------:R4:W0:Y:S02]  /*0760*/  MUFU.RSQ R15, R0 ;  /* 0x00000000000f7308 */ /* 0x0008240000001400 */
[----:B------:R-:W0:Y:S02]  /*0770*/  LDC.64 R8, c[0x0][0x390] ;  /* 0x0000e400ff087b82 */ /* 0x000e240000000a00 */
[----:B------:R-:W-:-:S06]  /*0780*/  ISETP.GT.U32.AND P0, PT, R3, 0x727fffff, PT ;  /* 0x727fffff0300780c */ /* 0x000fcc0003f04070 */
[----:B------:R-:W0:Y:S07]  /*0790*/  LDC.64 R10, c[0x0][0x398] ;  /* 0x0000e600ff0a7b82 */ /* 0x000e2e0000000a00 */
[----:B----4-:R-:W-:Y:S05]  /*07a0*/  @!P0 BRA `(.L_x_13) ;  /* 0x00000000000c8947 */ /* 0x010fea0003800000 */
[----:B------:R-:W-:-:S07]  /*07b0*/  MOV R18, 0x7d0 ;  /* 0x000007d000127802 */ /* 0x000fce0000000f00 */
[----:B0123--:R-:W-:Y:S05]  /*07c0*/  CALL.REL.NOINC `($__internal_0_$__cuda_sm20_sqrt_rn_f32_slowpath) ;  /* 0x0000000000887944 */ /* 0x00ffea0003c00000 */
[----:B------:R-:W-:Y:S05]  /*07d0*/  BRA `(.L_x_14) ;  /* 0x0000000000107947 */ /* 0x000fea0003800000 */
.L_x_13:
[----:B0-----:R-:W-:Y:S01]  /*07e0*/  FMUL.FTZ R3, R0, R15 ;  /* 0x0000000f00037220 */ /* 0x001fe20000410000 */
[----:B------:R-:W-:-:S03]  /*07f0*/  FMUL.FTZ R14, R15, 0.5 ;  /* 0x3f0000000f0e7820 */ /* 0x000fc60000410000 */
[----:B------:R-:W-:-:S04]  /*0800*/  FFMA R0, -R3, R3, R0 ;  /* 0x0000000303007223 */ /* 0x000fc80000000100 */
[----:B------:R-:W-:-:S07]  /*0810*/  FFMA R3, R0, R14, R3 ;  /* 0x0000000e00037223 */ /* 0x000fce0000000003 */
.L_x_14:
[----:B------:R-:W-:Y:S05]  /*0820*/  BSYNC.RECONVERGENT B0 ;  /* 0x0000000000007941 */ /* 0x000fea0003800200 */
.L_x_12:
[----:B01----:R-:W-:-:S04]  /*0830*/  IMAD R15, R12, UR8, R13 ;  /* 0x000000080c0f7c24 */ /* 0x003fc8000f8e020d */
[----:B--2---:R-:W-:-:S06]  /*0840*/  IMAD.WIDE R16, R15, 0x4, R4 ;  /* 0x000000040f107825 */ /* 0x004fcc00078e0204 */
[----:B------:R-:W2:Y:S01]  /*0850*/  LDG.E R17, desc[UR6][R16.64] ;  /* 0x0000000610117981 */ /* 0x000ea2000c1e1900 */
[----:B------:R-:W0:Y:S01]  /*0860*/  MUFU.RCP R14, R3 ;  /* 0x00000003000e7308 */ /* 0x000e220000001000 */
[----:B------:R-:W-:Y:S01]  /*0870*/  BSSY.RECONVERGENT B0, `(.L_x_15) ;  /* 0x000000c000007945 */ /* 0x000fe20003800200 */
[----:B0-----:R-:W-:-:S04]  /*0880*/  FFMA R19, -R3, R14, 1 ;  /* 0x3f80000003137423 */ /* 0x001fc8000000010e */
[----:B------:R-:W-:Y:S01]  /*0890*/  FFMA R19, R14, R19, R14 ;  /* 0x000000130e137223 */ /* 0x000fe2000000000e */
[----:B--2---:R-:W-:-:S04]  /*08a0*/  FADD R0, R17, -R2 ;  /* 0x8000000211007221 */ /* 0x004fc80000000000 */
[----:B------:R-:W0:Y:S01]  /*08b0*/  FCHK P0, R0, R3 ;  /* 0x0000000300007302 */ /* 0x000e220000000000 */
[----:B------:R-:W-:-:S04]  /*08c0*/  FFMA R14, R0, R19, RZ ;  /* 0x00000013000e7223 */ /* 0x000fc800000000ff */
[----:B------:R-:W-:-:S04]  /*08d0*/  FFMA R18, -R3, R14, R0 ;  /* 0x0000000e03127223 */ /* 0x000fc80000000100 */
[----:B------:R-:W-:Y:S01]  /*08e0*/  FFMA R20, R19, R18, R14 ;  /* 0x0000001213147223 */ /* 0x000fe2000000000e */
[----:B0-----:R-:W-:Y:S06]  /*08f0*/  @!P0 BRA `(.L_x_16) ;  /* 0x00000000000c8947 */ /* 0x001fec0003800000 */
[----:B------:R-:W-:-:S07]  /*0900*/  MOV R14, 0x920 ;  /* 0x00000920000e7802 */ /* 0x000fce0000000f00 */
[----:B---3--:R-:W-:Y:S05]  /*0910*/  CALL.REL.NOINC `($__internal_1_$__cuda_sm3x_div_rn_noftz_f32_slowpath) ;  /* 0x00000000008c7944 */ /* 0x008fea0003c00000 */
[----:B------:R-:W-:-:S07]  /*0920*/  MOV R20, R0 ;  /* 0x0000000000147202 */ /* 0x000fce0000000f00 */
.L_x_16:
[----:B------:R-:W-:Y:S05]  /*0930*/  BSYNC.RECONVERGENT B0 ;  /* 0x0000000000007941 */ /* 0x000fea0003800200 */
.L_x_15:
[----:B------:R-:W-:-:S04]  /*0940*/  IMAD.WIDE R16, R13, 0x4, R8 ;  /* 0x000000040d107825 */ /* 0x000fc800078e0208 */
[----:B------:R-:W-:Y:S02]  /*0950*/  IMAD.WIDE R18, R13, 0x4, R10 ;  /* 0x000000040d127825 */ /* 0x000fe400078e020a */
[----:B------:R-:W2:Y:S04]  /*0960*/  LDG.E R17, desc[UR6][R16.64] ;  /* 0x0000000610117981 */ /* 0x000ea8000c1e1900 */
[----:B------:R-:W2:Y:S01]  /*0970*/  LDG.E R18, desc[UR6][R18.64] ;  /* 0x0000000612127981 */ /* 0x000ea2000c1e1900 */
[----:B---3--:R-:W-:-:S04]  /*0980*/  IMAD.WIDE R14, R15, 0x4, R6 ;  /* 0x000000040f0e7825 */ /* 0x008fc800078e0206 */
[----:B------:R-:W-:-:S05]  /*0990*/  VIADD R13, R13, UR9 ;  /* 0x000000090d0d7c36 */ /* 0x000fca0008000000 */
[----:B------:R-:W-:Y:S01]  /*09a0*/  ISETP.GE.AND P0, PT, R13, UR4, PT ;  /* 0x000000040d007c0c */ /* 0x000fe2000bf06270 */
[----:B--2---:R-:W-:-:S05]  /*09b0*/  FFMA R21, R17, R20, R18 ;  /* 0x0000001411157223 */ /* 0x004fca0000000012 */
[----:B------:R0:W-:Y:S07]  /*09c0*/  STG.E desc[UR6][R14.64], R21 ;  /* 0x000000150e007986 */ /* 0x0001ee000c101906 */
[----:B------:R-:W-:Y:S05]  /*09d0*/  @!P0 BRA `(.L_x_12) ;  /* 0xfffffffc00948947 */ /* 0x000fea000383ffff */
[----:B------:R-:W-:Y:S05]  /*09e0*/  EXIT ;  /* 0x000000000000794d */ /* 0x000fea0003800000 */
        .weak           $__internal_0_$__cuda_sm20_sqrt_rn_f32_slowpath
        .type           $__internal_0_$__cuda_sm20_sqrt_rn_f32_slowpath,@function
        .size           $__internal_0_$__cuda_sm20_sqrt_rn_f32_slowpath,($__internal_1_$__cuda_sm3x_div_rn_noftz_f32_slowpath - $__internal_0_$__cuda_sm20_sqrt_rn_f32_slowpath)
$__internal_0_$__cuda_sm20_sqrt_rn_f32_slowpath:
[----:B------:R-:W-:-:S13]  /*09f0*/  LOP3.LUT P0, RZ, R0, 0x7fffffff, RZ, 0xc0, !PT ;  /* 0x7fffffff00ff7812 */ /* 0x000fda000780c0ff */
[----:B------:R-:W-:Y:S01]  /*0a00*/  @!P0 IMAD.MOV.U32 R3, RZ, RZ, R0 ;  /* 0x000000ffff038224 */ /* 0x000fe200078e0000 */
[----:B------:R-:W-:Y:S06]  /*0a10*/  @!P0 BRA `(.L_x_17) ;  /* 0x0000000000408947 */ /* 0x000fec0003800000 */
[----:B------:R-:W-:-:S13]  /*0a20*/  FSETP.GEU.FTZ.AND P0, PT, R0, RZ, PT ;  /* 0x000000ff0000720b */ /* 0x000fda0003f1e000 */
[----:B------:R-:W-:Y:S01]  /*0a30*/  @!P0 MOV R3, 0x7fffffff ;  /* 0x7fffffff00038802 */ /* 0x000fe20000000f00 */
[----:B------:R-:W-:Y:S06]  /*0a40*/  @!P0 BRA `(.L_x_17) ;  /* 0x0000000000348947 */ /* 0x000fec0003800000 */
[----:B------:R-:W-:-:S13]  /*0a50*/  FSETP.GTU.FTZ.AND P0, PT, |R0|, +INF , PT ;  /* 0x7f8000000000780b */ /* 0x000fda0003f1c200 */
[----:B------:R-:W-:Y:S01]  /*0a60*/  @P0 FADD.FTZ R3, R0, 1 ;  /* 0x3f80000000030421 */ /* 0x000fe20000010000 */
[----:B------:R-:W-:Y:S06]  /*0a70*/  @P0 BRA `(.L_x_17) ;  /* 0x0000000000280947 */ /* 0x000fec0003800000 */
[----:B------:R-:W-:-:S13]  /*0a80*/  FSETP.NEU.FTZ.AND P0, PT, |R0|, +INF , PT ;  /* 0x7f8000000000780b */ /* 0x000fda0003f1d200 */
[----:B------:R-:W-:-:S04]  /*0a90*/  @P0 FFMA R14, R0, 1.84467440737095516160e+19, RZ ;  /* 0x5f800000000e0823 */ /* 0x000fc800000000ff */
[----:B------:R-:W0:Y:S02]  /*0aa0*/  @P0 MUFU.RSQ R3, R14 ;  /* 0x0000000e00030308 */ /* 0x000e240000001400 */
[----:B0-----:R-:W-:Y:S01]  /*0ab0*/  @P0 FMUL.FTZ R15, R14, R3 ;  /* 0x000000030e0f0220 */ /* 0x001fe20000410000 */
[----:B------:R-:W-:Y:S01]  /*0ac0*/  @P0 FMUL.FTZ R17, R3, 0.5 ;  /* 0x3f00000003110820 */ /* 0x000fe20000410000 */
[----:B------:R-:W-:Y:S02]  /*0ad0*/  @!P0 IMAD.MOV.U32 R3, RZ, RZ, R0 ;  /* 0x000000ffff038224 */ /* 0x000fe400078e0000 */
[----:B------:R-:W-:-:S04]  /*0ae0*/  @P0 FADD.FTZ R16, -R15, -RZ ;  /* 0x800000ff0f100221 */ /* 0x000fc80000010100 */
[----:B------:R-:W-:-:S04]  /*0af0*/  @P0 FFMA R16, R15, R16, R14 ;  /* 0x000000100f100223 */ /* 0x000fc8000000000e */
[----:B------:R-:W-:-:S04]  /*0b00*/  @P0 FFMA R16, R16, R17, R15 ;  /* 0x0000001110100223 */ /* 0x000fc8000000000f */
[----:B------:R-:W-:-:S07]  /*0b10*/  @P0 FMUL.FTZ R3, R16, 2.3283064365386962891e-10 ;  /* 0x2f80000010030820 */ /* 0x000fce0000410000 */
.L_x_17:
[----:B------:R-:W-:Y:S02]  /*0b20*/  HFMA2 R15, -RZ, RZ, 0, 0 ;  /* 0x00000000ff0f7431 */ /* 0x000fe400000001ff */
[----:B------:R-:W-:-:S04]  /*0b30*/  IMAD.MOV.U32 R14, RZ, RZ, R18 ;  /* 0x000000ffff0e7224 */ /* 0x000fc800078e0012 */
[----:B------:R-:W-:Y:S05]  /*0b40*/  RET.REL.NODEC R14 `(_Z17layer_norm_kernelPKfPfS0_S0_iif) ;  /* 0xfffffff40e2c7950 */ /* 0x000fea0003c3ffff */
        .weak           $__internal_1_$__cuda_sm3x_div_rn_noftz_f32_slowpath
        .type           $__internal_1_$__cuda_sm3x_div_rn_noftz_f32_slowpath,@function
        .size           $__internal_1_$__cuda_sm3x_div_rn_noftz_f32_slowpath,(.L_x_31 - $__internal_1_$__cuda_sm3x_div_rn_noftz_f32_slowpath)
$__internal_1_$__cuda_sm3x_div_rn_noftz_f32_slowpath:
[----:B------:R-:W-:Y:S01]  /*0b50*/  SHF.R.U32.HI R16, RZ, 0x17, R3 ;  /* 0x00000017ff107819 */ /* 0x000fe20000011603 */
[----:B------:R-:W-:Y:S01]  /*0b60*/  BSSY.RECONVERGENT B1, `(.L_x_18) ;  /* 0x0000063000017945 */ /* 0x000fe20003800200 */
[----:B------:R-:W-:Y:S02]  /*0b70*/  SHF.R.U32.HI R17, RZ, 0x17, R0 ;  /* 0x00000017ff117819 */ /* 0x000fe40000011600 */
[----:B------:R-:W-:Y:S02]  /*0b80*/  LOP3.LUT R16, R16, 0xff, RZ, 0xc0, !PT ;  /* 0x000000ff10107812 */ /* 0x000fe400078ec0ff */
[----:B------:R-:W-:Y:S02]  /*0b90*/  LOP3.LUT R22, R17, 0xff, RZ, 0xc0, !PT ;  /* 0x000000ff11167812 */ /* 0x000fe400078ec0ff */
[----:B------:R-:W-:Y:S01]  /*0ba0*/  MOV R19, R3 ;  /* 0x0000000300137202 */ /* 0x000fe20000000f00 */
[----:B------:R-:W-:Y:S02]  /*0bb0*/  VIADD R20, R16, 0xffffffff ;  /* 0xffffffff10147836 */ /* 0x000fe40000000000 */
[----:B------:R-:W-:-:S03]  /*0bc0*/  VIADD R18, R22, 0xffffffff ;  /* 0xffffffff16127836 */ /* 0x000fc60000000000 */
[----:B------:R-:W-:-:S04]  /*0bd0*/  ISETP.GT.U32.AND P0, PT, R20, 0xfd, PT ;  /* 0x000000fd1400780c */ /* 0x000fc80003f04070 */
[----:B------:R-:W-:-:S13]  /*0be0*/  ISETP.GT.U32.OR P0, PT, R18, 0xfd, P0 ;  /* 0x000000fd1200780c */ /* 0x000fda0000704470 */
[----:B------:R-:W-:Y:S01]  /*0bf0*/  @!P0 IMAD.MOV.U32 R17, RZ, RZ, RZ ;  /* 0x000000ffff118224 */ /* 0x000fe200078e00ff */
[----:B------:R-:W-:Y:S06]  /*0c00*/  @!P0 BRA `(.L_x_19) ;  /* 0x00000000005c8947 */ /* 0x000fec0003800000 */
[----:B------:R-:W-:Y:S02]  /*0c10*/  FSETP.GTU.FTZ.AND P0, PT, |R0|, +INF , PT ;  /* 0x7f8000000000780b */ /* 0x000fe40003f1c200 */
[----:B------:R-:W-:-:S04]  /*0c20*/  FSETP.GTU.FTZ.AND P1, PT, |R3|, +INF , PT ;  /* 0x7f8000000300780b */ /* 0x000fc80003f3c200 */
[----:B------:R-:W-:-:S13]  /*0c30*/  PLOP3.LUT P0, PT, P0, P1, PT, 0xf8, 0x8f ;  /* 0x00000000008f781c */ /* 0x000fda0000703f70 */
[----:B------:R-:W-:Y:S05]  /*0c40*/  @P0 BRA `(.L_x_20) ;  /* 0x00000004004c0947 */ /* 0x000fea0003800000 */
[----:B------:R-:W-:-:S13]  /*0c50*/  LOP3.LUT P0, RZ, R19, 0x7fffffff, R0, 0xc8, !PT ;  /* 0x7fffffff13ff7812 */ /* 0x000fda000780c800 */
[----:B------:R-:W-:Y:S05]  /*0c60*/  @!P0 BRA `(.L_x_21) ;  /* 0x00000004003c8947 */ /* 0x000fea0003800000 */
[C---:B------:R-:W-:Y:S02]  /*0c70*/  FSETP.NEU.FTZ.AND P3, PT, |R0|.reuse, +INF , PT ;  /* 0x7f8000000000780b */ /* 0x040fe40003f7d200 */
[----:B------:R-:W-:Y:S02]  /*0c80*/  FSETP.NEU.FTZ.AND P1, PT, |R3|, +INF , PT ;  /* 0x7f8000000300780b */ /* 0x000fe40003f3d200 */
[----:B------:R-:W-:-:S11]  /*0c90*/  FSETP.NEU.FTZ.AND P0, PT, |R0|, +INF , PT ;  /* 0x7f8000000000780b */ /* 0x000fd60003f1d200 */
[----:B------:R-:W-:Y:S05]  /*0ca0*/  @!P1 BRA !P3, `(.L_x_21) ;  /* 0x00000004002c9947 */ /* 0x000fea0005800000 */
[----:B------:R-:W-:-:S04]  /*0cb0*/  LOP3.LUT P3, RZ, R0, 0x7fffffff, RZ, 0xc0, !PT ;  /* 0x7fffffff00ff7812 */ /* 0x000fc8000786c0ff */
[----:B------:R-:W-:-:S13]  /*0cc0*/  PLOP3.LUT P1, PT, P1, P3, PT, 0x2f, 0xf2 ;  /* 0x0000000000f2781c */ /* 0x000fda0000f26577 */
[----:B------:R-:W-:Y:S05]  /*0cd0*/  @P1 BRA `(.L_x_22) ;  /* 0x0000000400181947 */ /* 0x000fea0003800000 */
[----:B------:R-:W-:-:S04]  /*0ce0*/  LOP3.LUT P1, RZ, R19, 0x7fffffff, RZ, 0xc0, !PT ;  /* 0x7fffffff13ff7812 */ /* 0x000fc8000782c0ff */
[----:B------:R-:W-:-:S13]  /*0cf0*/  PLOP3.LUT P0, PT, P0, P1, PT, 0x2f, 0xf2 ;  /* 0x0000000000f2781c */ /* 0x000fda0000702577 */
[----:B------:R-:W-:Y:S05]  /*0d00*/  @P0 BRA `(.L_x_23) ;  /* 0x0000000400000947 */ /* 0x000fea0003800000 */
[----:B------:R-:W-:Y:S02]  /*0d10*/  ISETP.GE.AND P0, PT, R18, RZ, PT ;  /* 0x000000ff1200720c */ /* 0x000fe40003f06270 */
[----:B------:R-:W-:-:S11]  /*0d20*/  ISETP.GE.AND P1, PT, R20, RZ, PT ;  /* 0x000000ff1400720c */ /* 0x000fd60003f26270 */
[----:B------:R-:W-:Y:S01]  /*0d30*/  @P0 IMAD.MOV.U32 R17, RZ, RZ, RZ ;  /* 0x000000ffff110224 */ /* 0x000fe200078e00ff */
[----:B------:R-:W-:Y:S01]  /*0d40*/  @!P0 MOV R17, 0xffffffc0 ;  /* 0xffffffc000118802 */ /* 0x000fe20000000f00 */
[----:B------:R-:W-:Y:S01]  /*0d50*/  @!P0 FFMA R0, R0, 1.84467440737095516160e+19, RZ ;  /* 0x5f80000000008823 */ /* 0x000fe200000000ff */
[----:B------:R-:W-:-:S03]  /*0d60*/  @!P1 FFMA R19, R3, 1.84467440737095516160e+19, RZ ;  /* 0x5f80000003139823 */ /* 0x000fc600000000ff */
[----:B------:R-:W-:-:S07]  /*0d70*/  @!P1 VIADD R17, R17, 0x40 ;  /* 0x0000004011119836 */ /* 0x000fce0000000000 */
.L_x_19:
[----:B------:R-:W-:Y:S01]  /*0d80*/  LEA R18, R16, 0xc0800000, 0x17 ;  /* 0xc080000010127811 */ /* 0x000fe200078eb8ff */
[----:B------:R-:W-:Y:S03]  /*0d90*/  BSSY.RECONVERGENT B2, `(.L_x_24) ;  /* 0x0000036000027945 */ /* 0x000fe60003800200 */
[----:B------:R-:W-:Y:S01]  /*0da0*/  IADD3 R20, PT, PT, -R18, R19, RZ ;  /* 0x0000001312147210 */ /* 0x000fe20007ffe1ff */
[----:B------:R-:W-:-:S03]  /*0db0*/  VIADD R19, R22, 0xffffff81 ;  /* 0xffffff8116137836 */ /* 0x000fc60000000000 */
[----:B------:R0:W1:Y:S01]  /*0dc0*/  MUFU.RCP R21, R20 ;  /* 0x0000001400157308 */ /* 0x0000620000001000 */
[----:B------:R-:W-:Y:S01]  /*0dd0*/  FADD.FTZ R23, -R20, -RZ ;  /* 0x800000ff14177221 */ /* 0x000fe20000010100 */
[C---:B------:R-:W-:Y:S01]  /*0de0*/  IMAD R0, R19.reuse, -0x800000, R0 ;  /* 0xff80000013007824 */ /* 0x040fe200078e0200 */
[----:B0-----:R-:W-:-:S04]  /*0df0*/  IADD3 R20, PT, PT, R19, 0x7f, -R16 ;  /* 0x0000007f13147810 */ /* 0x001fc80007ffe810 */
[----:B------:R-:W-:Y:S01]  /*0e00*/  IADD3 R17, PT, PT, R20, R17, RZ ;  /* 0x0000001114117210 */ /* 0x000fe20007ffe0ff */
[----:B-1----:R-:W-:-:S04]  /*0e10*/  FFMA R18, R21, R23, 1 ;  /* 0x3f80000015127423 */ /* 0x002fc80000000017 */
[----:B------:R-:W-:-:S04]  /*0e20*/  FFMA R21, R21, R18, R21 ;  /* 0x0000001215157223 */ /* 0x000fc80000000015 */
[----:B------:R-:W-:-:S04]  /*0e30*/  FFMA R18, R0, R21, RZ ;  /* 0x0000001500127223 */ /* 0x000fc800000000ff */
[----:B------:R-:W-:-:S04]  /*0e40*/  FFMA R22, R23, R18, R0 ;  /* 0x0000001217167223 */ /* 0x000fc80000000000 */
[----:B------:R-:W-:-:S04]  /*0e50*/  FFMA R18, R21, R22, R18 ;  /* 0x0000001615127223 */ /* 0x000fc80000000012 */
[----:B------:R-:W-:-:S04]  /*0e60*/  FFMA R23, R23, R18, R0 ;  /* 0x0000001217177223 */ /* 0x000fc80000000000 */
[----:B------:R-:W-:-:S05]  /*0e70*/  FFMA R0, R21, R23, R18 ;  /* 0x0000001715007223 */ /* 0x000fca0000000012 */
[----:B------:R-:W-:-:S04]  /*0e80*/  SHF.R.U32.HI R16, RZ, 0x17, R0 ;  /* 0x00000017ff107819 */ /* 0x000fc80000011600 */
[----:B------:R-:W-:-:S05]  /*0e90*/  LOP3.LUT R16, R16, 0xff, RZ, 0xc0, !PT ;  /* 0x000000ff10107812 */ /* 0x000fca00078ec0ff */
[----:B------:R-:W-:-:S05]  /*0ea0*/  IMAD.IADD R19, R16, 0x1, R17 ;  /* 0x0000000110137824 */ /* 0x000fca00078e0211 */
[----:B------:R-:W-:-:S04]  /*0eb0*/  IADD3 R16, PT, PT, R19, -0x1, RZ ;  /* 0xffffffff13107810 */ /* 0x000fc80007ffe0ff */
[----:B------:R-:W-:-:S13]  /*0ec0*/  ISETP.GE.U32.AND P0, PT, R16, 0xfe, PT ;  /* 0x000000fe1000780c */ /* 0x000fda0003f06070 */
[----:B------:R-:W-:Y:S05]  /*0ed0*/  @!P0 BRA `(.L_x_25) ;  /* 0x0000000000808947 */ /* 0x000fea0003800000 */
[----:B------:R-:W-:-:S13]  /*0ee0*/  ISETP.GT.AND P0, PT, R19, 0xfe, PT ;  /* 0x000000fe1300780c */ /* 0x000fda0003f04270 */
[----:B------:R-:W-:Y:S05]  /*0ef0*/  @P0 BRA `(.L_x_26) ;  /* 0x00000000006c0947 */ /* 0x000fea0003800000 */
[----:B------:R-:W-:-:S13]  /*0f00*/  ISETP.GE.AND P0, PT, R19, 0x1, PT ;  /* 0x000000011300780c */ /* 0x000fda0003f06270 */
[----:B------:R-:W-:Y:S05]  /*0f10*/  @P0 BRA `(.L_x_27) ;  /* 0x0000000000740947 */ /* 0x000fea0003800000 */
[----:B------:R-:W-:Y:S02]  /*0f20*/  ISETP.GE.AND P0, PT, R19, -0x18, PT ;  /* 0xffffffe81300780c */ /* 0x000fe40003f06270 */
[----:B------:R-:W-:-:S11]  /*0f30*/  LOP3.LUT R0, R0, 0x80000000, RZ, 0xc0, !PT ;  /* 0x8000000000007812 */ /* 0x000fd600078ec0ff */
[----:B------:R-:W-:Y:S05]  /*0f40*/  @!P0 BRA `(.L_x_27) ;  /* 0x0000000000688947 */ /* 0x000fea0003800000 */
[-CC-:B------:R-:W-:Y:S01]  /*0f50*/  FFMA.RZ R16, R21, R23.reuse, R18.reuse ;  /* 0x0000001715107223 */ /* 0x180fe2000000c012 */
[C---:B------:R-:W-:Y:S02]  /*0f60*/  ISETP.NE.AND P3, PT, R19.reuse, RZ, PT ;  /* 0x000000ff1300720c */ /* 0x040fe40003f65270 */
[----:B------:R-:W-:Y:S02]  /*0f70*/  ISETP.NE.AND P1, PT, R19, RZ, PT ;  /* 0x000000ff1300720c */ /* 0x000fe40003f25270 */
[----:B------:R-:W-:Y:S01]  /*0f80*/  LOP3.LUT R17, R16, 0x7fffff, RZ, 0xc0, !PT ;  /* 0x007fffff10117812 */ /* 0x000fe200078ec0ff */
[CCC-:B------:R-:W-:Y:S01]  /*0f90*/  FFMA.RP R16, R21.reuse, R23.reuse, R18.reuse ;  /* 0x0000001715107223 */ /* 0x1c0fe20000008012 */
[----:B------:R-:W-:Y:S01]  /*0fa0*/  FFMA.RM R21, R21, R23, R18 ;  /* 0x0000001715157223 */ /* 0x000fe20000004012 */
[----:B------:R-:W-:Y:S01]  /*0fb0*/  VIADD R18, R19, 0x20 ;  /* 0x0000002013127836 */ /* 0x000fe20000000000 */
[----:B------:R-:W-:Y:S02]  /*0fc0*/  LOP3.LUT R17, R17, 0x800000, RZ, 0xfc, !PT ;  /* 0x0080000011117812 */ /* 0x000fe400078efcff */
[----:B------:R-:W-:-:S02]  /*0fd0*/  IADD3 R19, PT, PT, -R19, RZ, RZ ;  /* 0x000000ff13137210 */ /* 0x000fc40007ffe1ff */
[----:B------:R-:W-:Y:S02]  /*0fe0*/  SHF.L.U32 R18, R17, R18, RZ ;  /* 0x0000001211127219 */ /* 0x000fe400000006ff */
[----:B------:R-:W-:Y:S02]  /*0ff0*/  FSETP.NEU.FTZ.AND P0, PT, R16, R21, PT ;  /* 0x000000151000720b */ /* 0x000fe40003f1d000 */
[----:B------:R-:W-:Y:S02]  /*1000*/  SEL R16, R19, RZ, P3 ;  /* 0x000000ff13107207 */ /* 0x000fe40001800000 */
[----:B------:R-:W-:Y:S02]  /*1010*/  ISETP.NE.AND P1, PT, R18, RZ, P1 ;  /* 0x000000ff1200720c */ /* 0x000fe40000f25270 */
[----:B------:R-:W-:Y:S02]  /*1020*/  SHF.R.U32.HI R16, RZ, R16, R17 ;  /* 0x00000010ff107219 */ /* 0x000fe40000011611 */
[----:B------:R-:W-:-:S02]  /*1030*/  PLOP3.LUT P0, PT, P0, P1, PT, 0xf8, 0x8f ;  /* 0x00000000008f781c */ /* 0x000fc40000703f70 */
[----:B------:R-:W-:Y:S02]  /*1040*/  SHF.R.U32.HI R18, RZ, 0x1, R16 ;  /* 0x00000001ff127819 */ /* 0x000fe40000011610 */
[----:B------:R-:W-:-:S04]  /*1050*/  SEL R17, RZ, 0x1, !P0 ;  /* 0x00000001ff117807 */ /* 0x000fc80004000000 */
[----:B------:R-:W-:-:S04]  /*1060*/  LOP3.LUT R17, R17, 0x1, R18, 0xf8, !PT ;  /* 0x0000000111117812 */ /* 0x000fc800078ef812 */
[----:B------:R-:W-:-:S05]  /*1070*/  LOP3.LUT R17, R17, R16, RZ, 0xc0, !PT ;  /* 0x0000001011117212 */ /* 0x000fca00078ec0ff */
[----:B------:R-:W-:-:S05]  /*1080*/  IMAD.IADD R17, R18, 0x1, R17 ;  /* 0x0000000112117824 */ /* 0x000fca00078e0211 */
[----:B------:R-:W-:Y:S01]  /*1090*/  LOP3.LUT R0, R17, R0, RZ, 0xfc, !PT ;  /* 0x0000000011007212 */ /* 0x000fe200078efcff */
[----:B------:R-:W-:Y:S06]  /*10a0*/  BRA `(.L_x_27) ;  /* 0x0000000000107947 */ /* 0x000fec0003800000 */
.L_x_26:
[----:B------:R-:W-:-:S04]  /*10b0*/  LOP3.LUT R0, R0, 0x80000000, RZ, 0xc0, !PT ;  /* 0x8000000000007812 */ /* 0x000fc800078ec0ff */
[----:B------:R-:W-:Y:S01]  /*10c0*/  LOP3.LUT R0, R0, 0x7f800000, RZ, 0xfc, !PT ;  /* 0x7f80000000007812 */ /* 0x000fe200078efcff */
[----:B------:R-:W-:Y:S06]  /*10d0*/  BRA `(.L_x_27) ;  /* 0x0000000000047947 */ /* 0x000fec0003800000 */
.L_x_25:
[----:B------:R-:W-:-:S07]  /*10e0*/  LEA R0, R17, R0, 0x17 ;  /* 0x0000000011007211 */ /* 0x000fce00078eb8ff */
.L_x_27:
[----:B------:R-:W-:Y:S05]  /*10f0*/  BSYNC.RECONVERGENT B2 ;  /* 0x0000000000027941 */ /* 0x000fea0003800200 */
.L_x_24:
[----:B------:R-:W-:Y:S05]  /*1100*/  BRA `(.L_x_28) ;  /* 0x0000000000207947 */ /* 0x000fea0003800000 */
.L_x_23:
[----:B------:R-:W-:-:S04]  /*1110*/  LOP3.LUT R0, R19, 0x80000000, R0, 0x48, !PT ;  /* 0x8000000013007812 */ /* 0x000fc800078e4800 */
[----:B------:R-:W-:Y:S01]  /*1120*/  LOP3.LUT R0, R0, 0x7f800000, RZ, 0xfc, !PT ;  /* 0x7f80000000007812 */ /* 0x000fe200078efcff */
[----:B------:R-:W-:Y:S06]  /*1130*/  BRA `(.L_x_28) ;  /* 0x0000000000147947 */ /* 0x000fec0003800000 */
.L_x_22:
[----:B------:R-:W-:Y:S01]  /*1140*/  LOP3.LUT R0, R19, 0x80000000, R0, 0x48, !PT ;  /* 0x8000000013007812 */ /* 0x000fe200078e4800 */
[----:B------:R-:W-:Y:S06]  /*1150*/  BRA `(.L_x_28) ;  /* 0x00000000000c7947 */ /* 0x000fec0003800000 */
.L_x_21:
[----:B------:R-:W0:Y:S01]  /*1160*/  MUFU.RSQ R0, -QNAN ;  /* 0xffc0000000007908 */ /* 0x000e220000001400 */
[----:B------:R-:W-:Y:S05]  /*1170*/  BRA `(.L_x_28) ;  /* 0x0000000000047947 */ /* 0x000fea0003800000 */
.L_x_20:
[----:B------:R-:W-:-:S07]  /*1180*/  FADD.FTZ R0, R0, R3 ;  /* 0x0000000300007221 */ /* 0x000fce0000010000 */
.L_x_28:
[----:B------:R-:W-:Y:S05]  /*1190*/  BSYNC.RECONVERGENT B1 ;  /* 0x0000000000017941 */ /* 0x000fea0003800200 */
.L_x_18:
[----:B------:R-:W-:Y:S02]  /*11a0*/  HFMA2 R17, -RZ, RZ, 0, 0 ;  /* 0x00000000ff117431 */ /* 0x000fe400000001ff */
[----:B------:R-:W-:-:S04]  /*11b0*/  IMAD.MOV.U32 R16, RZ, RZ, R14 ;  /* 0x000000ffff107224 */ /* 0x000fc800078e000e */
[----:B0-----:R-:W-:Y:S05]  /*11c0*/  RET.REL.NODEC R16 `(_Z17layer_norm_kernelPKfPfS0_S0_iif) ;  /* 0xffffffec108c7950 */ /* 0x001fea0003c3ffff */
.L_x_29:
[----:B------:R-:W-:-:S00]  /*11d0*/  BRA `(.L_x_29) ;  /* 0xfffffffc00fc7947 */ /* 0x000fc0000383ffff */
[----:B------:R-:W-:-:S00]  /*11e0*/  NOP ;  /* 0x0000000000007918 */ /* 0x000fc00000000000 */
        /* <DEDUP_REMOVED lines=9> */
.L_x_31:


//--------------------- .nv.shared._Z17layer_norm_kernelPKfPfS0_S0_iif --------------------------
	.section	.nv.shared._Z17layer_norm_kernelPKfPfS0_S0_iif,"aw",@nobits
	.sectionflags	@""
	.align	16
	.zero		1024


//--------------------- .nv.shared.reserved.0     --------------------------
	.section	.nv.shared.reserved.0,"aw",@nobits
	.weak		__nv_reservedSMEM_offset_0_alias
	.size		__nv_reservedSMEM_offset_0_alias, 0, 64
	.other		__nv_reservedSMEM_offset_0_alias,@"STO_CUDA_RESERVED_SHARED STV_DEFAULT"
__nv_reservedSMEM_offset_0_alias:
	.zero		0
	.zero		64


//--------------------- .nv.constant0._Z17layer_norm_kernelPKfPfS0_S0_iif --------------------------
	.section	.nv.constant0._Z17layer_norm_kernelPKfPfS0_S0_iif,"a",@progbits
	.sectionflags	@""
	.align	4
.nv.constant0._Z17layer_norm_kernelPKfPfS0_S0_iif:
	.zero		940


//--------------------- SYMBOLS --------------------------

	.type		.nv.reservedSmem.offset0,@object
	.size		.nv.reservedSmem.offset0,0x4
	.type		.nv.reservedSmem.cap,@object
	.size		.nv.reservedSmem.cap,0x4
